//
// Generated by NVIDIA NVVM Compiler
//
// Compiler Build ID: CL-36424714
// Cuda compilation tools, release 13.0, V13.0.88
// Based on NVVM 20.0.0
//

.version 9.0
.target sm_100
.address_size 64

	// .globl	_Z9vectorAddPKfS0_Pfi

.visible .entry _Z9vectorAddPKfS0_Pfi(
	.param .u64 .ptr .align 1 _Z9vectorAddPKfS0_Pfi_param_0,
	.param .u64 .ptr .align 1 _Z9vectorAddPKfS0_Pfi_param_1,
	.param .u64 .ptr .align 1 _Z9vectorAddPKfS0_Pfi_param_2,
	.param .u32 _Z9vectorAddPKfS0_Pfi_param_3
)
{
	.reg .pred 	%p<2>;
	.reg .b32 	%r<6>;
	.reg .b32 	%f<4>;
	.reg .b64 	%rd<11>;

	ld.param.u64 	%rd1, [_Z9vectorAddPKfS0_Pfi_param_0];
	ld.param.u64 	%rd2, [_Z9vectorAddPKfS0_Pfi_param_1];
	ld.param.u64 	%rd3, [_Z9vectorAddPKfS0_Pfi_param_2];
	ld.param.u32 	%r2, [_Z9vectorAddPKfS0_Pfi_param_3];
	mov.u32 	%r3, %ntid.x;
	mov.u32 	%r4, %ctaid.x;
	mov.u32 	%r5, %tid.x;
	mad.lo.s32 	%r1, %r3, %r4, %r5;
	setp.ge.s32 	%p1, %r1, %r2;
	@%p1 bra 	$L__BB0_2;
	cvta.to.global.u64 	%rd4, %rd1;
	cvta.to.global.u64 	%rd5, %rd2;
	cvta.to.global.u64 	%rd6, %rd3;
	mul.wide.s32 	%rd7, %r1, 4;
	add.s64 	%rd8, %rd4, %rd7;
	ld.global.f32 	%f1, [%rd8];
	add.s64 	%rd9, %rd5, %rd7;
	ld.global.f32 	%f2, [%rd9];
	add.f32 	%f3, %f1, %f2;
	add.s64 	%rd10, %rd6, %rd7;
	st.global.f32 	[%rd10], %f3;
$L__BB0_2:
	ret;

}
	// .globl	_Z10matrixMulAPKfS0_Pfiii
.visible .entry _Z10matrixMulAPKfS0_Pfiii(
	.param .u64 .ptr .align 1 _Z10matrixMulAPKfS0_Pfiii_param_0,
	.param .u64 .ptr .align 1 _Z10matrixMulAPKfS0_Pfiii_param_1,
	.param .u64 .ptr .align 1 _Z10matrixMulAPKfS0_Pfiii_param_2,
	.param .u32 _Z10matrixMulAPKfS0_Pfiii_param_3,
	.param .u32 _Z10matrixMulAPKfS0_Pfiii_param_4,
	.param .u32 _Z10matrixMulAPKfS0_Pfiii_param_5
)
{
	.reg .pred 	%p<13>;
	.reg .b32 	%r<41>;
	.reg .b32 	%f<68>;
	.reg .b64 	%rd<53>;

	ld.param.u64 	%rd7, [_Z10matrixMulAPKfS0_Pfiii_param_0];
	ld.param.u64 	%rd8, [_Z10matrixMulAPKfS0_Pfiii_param_1];
	ld.param.u64 	%rd6, [_Z10matrixMulAPKfS0_Pfiii_param_2];
	ld.param.u32 	%r20, [_Z10matrixMulAPKfS0_Pfiii_param_3];
	ld.param.u32 	%r18, [_Z10matrixMulAPKfS0_Pfiii_param_4];
	ld.param.u32 	%r19, [_Z10matrixMulAPKfS0_Pfiii_param_5];
	cvta.to.global.u64 	%rd1, %rd8;
	cvta.to.global.u64 	%rd2, %rd7;
	mov.u32 	%r21, %ctaid.y;
	mov.u32 	%r22, %ntid.y;
	mov.u32 	%r23, %tid.y;
	mad.lo.s32 	%r1, %r21, %r22, %r23;
	mov.u32 	%r24, %ctaid.x;
	mov.u32 	%r25, %ntid.x;
	mov.u32 	%r26, %tid.x;
	mad.lo.s32 	%r2, %r24, %r25, %r26;
	setp.ge.s32 	%p1, %r1, %r20;
	setp.ge.s32 	%p2, %r2, %r19;
	or.pred  	%p3, %p1, %p2;
	@%p3 bra 	$L__BB1_14;
	setp.lt.s32 	%p4, %r18, 1;
	mov.f32 	%f67, 0f00000000;
	@%p4 bra 	$L__BB1_13;
	mul.lo.s32 	%r3, %r18, %r1;
	and.b32  	%r4, %r18, 7;
	setp.lt.u32 	%p5, %r18, 8;
	mov.f32 	%f67, 0f00000000;
	mov.b32 	%r39, 0;
	@%p5 bra 	$L__BB1_5;
	and.b32  	%r39, %r18, 2147483640;
	neg.s32 	%r37, %r39;
	shl.b32 	%r7, %r19, 3;
	mul.wide.u32 	%rd9, %r3, 4;
	add.s64 	%rd10, %rd9, %rd2;
	add.s64 	%rd52, %rd10, 16;
	mov.f32 	%f67, 0f00000000;
	mul.wide.s32 	%rd13, %r19, 4;
	mov.u32 	%r36, %r2;
$L__BB1_4:
	.pragma "nounroll";
	ld.global.f32 	%f17, [%rd52+-16];
	mul.wide.s32 	%rd11, %r36, 4;
	add.s64 	%rd12, %rd1, %rd11;
	ld.global.f32 	%f18, [%rd12];
	fma.rn.f32 	%f19, %f17, %f18, %f67;
	ld.global.f32 	%f20, [%rd52+-12];
	add.s64 	%rd14, %rd12, %rd13;
	ld.global.f32 	%f21, [%rd14];
	fma.rn.f32 	%f22, %f20, %f21, %f19;
	ld.global.f32 	%f23, [%rd52+-8];
	add.s64 	%rd15, %rd14, %rd13;
	ld.global.f32 	%f24, [%rd15];
	fma.rn.f32 	%f25, %f23, %f24, %f22;
	ld.global.f32 	%f26, [%rd52+-4];
	add.s64 	%rd16, %rd15, %rd13;
	ld.global.f32 	%f27, [%rd16];
	fma.rn.f32 	%f28, %f26, %f27, %f25;
	ld.global.f32 	%f29, [%rd52];
	add.s64 	%rd17, %rd16, %rd13;
	ld.global.f32 	%f30, [%rd17];
	fma.rn.f32 	%f31, %f29, %f30, %f28;
	ld.global.f32 	%f32, [%rd52+4];
	add.s64 	%rd18, %rd17, %rd13;
	ld.global.f32 	%f33, [%rd18];
	fma.rn.f32 	%f34, %f32, %f33, %f31;
	ld.global.f32 	%f35, [%rd52+8];
	add.s64 	%rd19, %rd18, %rd13;
	ld.global.f32 	%f36, [%rd19];
	fma.rn.f32 	%f37, %f35, %f36, %f34;
	ld.global.f32 	%f38, [%rd52+12];
	add.s64 	%rd20, %rd19, %rd13;
	ld.global.f32 	%f39, [%rd20];
	fma.rn.f32 	%f67, %f38, %f39, %f37;
	add.s32 	%r37, %r37, 8;
	add.s32 	%r36, %r36, %r7;
	add.s64 	%rd52, %rd52, 32;
	setp.ne.s32 	%p6, %r37, 0;
	@%p6 bra 	$L__BB1_4;
$L__BB1_5:
	setp.eq.s32 	%p7, %r4, 0;
	@%p7 bra 	$L__BB1_13;
	and.b32  	%r13, %r18, 3;
	setp.lt.u32 	%p8, %r4, 4;
	@%p8 bra 	$L__BB1_8;
	add.s32 	%r28, %r39, %r3;
	mul.wide.u32 	%rd21, %r28, 4;
	add.s64 	%rd22, %rd2, %rd21;
	ld.global.f32 	%f41, [%rd22];
	mad.lo.s32 	%r29, %r39, %r19, %r2;
	mul.wide.s32 	%rd23, %r29, 4;
	add.s64 	%rd24, %rd1, %rd23;
	ld.global.f32 	%f42, [%rd24];
	fma.rn.f32 	%f43, %f41, %f42, %f67;
	cvt.u64.u32 	%rd25, %r3;
	cvt.u64.u32 	%rd26, %r39;
	add.s64 	%rd27, %rd26, %rd25;
	shl.b64 	%rd28, %rd27, 2;
	add.s64 	%rd29, %rd2, %rd28;
	ld.global.f32 	%f44, [%rd29+4];
	mul.wide.s32 	%rd30, %r19, 4;
	add.s64 	%rd31, %rd24, %rd30;
	ld.global.f32 	%f45, [%rd31];
	fma.rn.f32 	%f46, %f44, %f45, %f43;
	ld.global.f32 	%f47, [%rd29+8];
	add.s64 	%rd32, %rd31, %rd30;
	ld.global.f32 	%f48, [%rd32];
	fma.rn.f32 	%f49, %f47, %f48, %f46;
	ld.global.f32 	%f50, [%rd29+12];
	add.s64 	%rd33, %rd32, %rd30;
	ld.global.f32 	%f51, [%rd33];
	fma.rn.f32 	%f67, %f50, %f51, %f49;
	add.s32 	%r39, %r39, 4;
$L__BB1_8:
	setp.eq.s32 	%p9, %r13, 0;
	@%p9 bra 	$L__BB1_13;
	setp.eq.s32 	%p10, %r13, 1;
	@%p10 bra 	$L__BB1_11;
	add.s32 	%r30, %r39, %r3;
	mul.wide.u32 	%rd34, %r30, 4;
	add.s64 	%rd35, %rd2, %rd34;
	ld.global.f32 	%f53, [%rd35];
	mad.lo.s32 	%r31, %r39, %r19, %r2;
	mul.wide.s32 	%rd36, %r31, 4;
	add.s64 	%rd37, %rd1, %rd36;
	ld.global.f32 	%f54, [%rd37];
	fma.rn.f32 	%f55, %f53, %f54, %f67;
	cvt.u64.u32 	%rd38, %r3;
	cvt.u64.u32 	%rd39, %r39;
	add.s64 	%rd40, %rd39, %rd38;
	shl.b64 	%rd41, %rd40, 2;
	add.s64 	%rd42, %rd2, %rd41;
	ld.global.f32 	%f56, [%rd42+4];
	mul.wide.s32 	%rd43, %r19, 4;
	add.s64 	%rd44, %rd37, %rd43;
	ld.global.f32 	%f57, [%rd44];
	fma.rn.f32 	%f67, %f56, %f57, %f55;
	add.s32 	%r39, %r39, 2;
$L__BB1_11:
	and.b32  	%r32, %r18, 1;
	setp.eq.b32 	%p11, %r32, 1;
	not.pred 	%p12, %p11;
	@%p12 bra 	$L__BB1_13;
	add.s32 	%r33, %r39, %r3;
	mul.wide.u32 	%rd45, %r33, 4;
	add.s64 	%rd46, %rd2, %rd45;
	ld.global.f32 	%f58, [%rd46];
	mad.lo.s32 	%r34, %r39, %r19, %r2;
	mul.wide.s32 	%rd47, %r34, 4;
	add.s64 	%rd48, %rd1, %rd47;
	ld.global.f32 	%f59, [%rd48];
	fma.rn.f32 	%f67, %f58, %f59, %f67;
$L__BB1_13:
	mad.lo.s32 	%r35, %r19, %r1, %r2;
	cvta.to.global.u64 	%rd49, %rd6;
	mul.wide.s32 	%rd50, %r35, 4;
	add.s64 	%rd51, %rd49, %rd50;
	st.global.f32 	[%rd51], %f67;
$L__BB1_14:
	ret;

}


// ===== COMPILED SASS (sm_100) =====

	.target	sm_100

	.elftype	@"ET_EXEC"


//--------------------- .note.nv.tkinfo           --------------------------
	.section	.note.nv.tkinfo,"",@"SHT_NOTE"
	.sectionflags	@"SHF_NOTE_NV_TKINFO"
	.tkinfo
        /*0018*/ 	.word	0x00000002
        /*0030*/ 	.string	""
        /*0030*/ 	.string	"ptxas"
        /*0030*/ 	.string	"Cuda compilation tools, release 13.0, V13.0.88"
        /*0030*/ 	.string	"Build cuda_13.0.r13.0/compiler.36424714_0"
        /*0030*/ 	.string	"-arch sm_100 -m 64 "



//--------------------- .note.nv.cuinfo           --------------------------
	.section	.note.nv.cuinfo,"",@"SHT_NOTE"
	.sectionflags	@"SHF_NOTE_NV_CUINFO"
        /*0018*/ 	.short	0x0002
        /*001a*/ 	.short	0x0064
        /*001c*/ 	.short	0x0082
	.zero		2


//--------------------- .nv.info                  --------------------------
	.section	.nv.info,"",@"SHT_CUDA_INFO"
	.align	4


	//----- nvinfo : EIATTR_REGCOUNT
	.align		4
        /*0000*/ 	.byte	0x04, 0x2f
        /*0002*/ 	.short	(.L_1 - .L_0)
	.align		4
.L_0:
        /*0004*/ 	.word	index@(_Z9vectorAddPKfS0_Pfi)
        /*0008*/ 	.word	0x0000000c


	//----- nvinfo : EIATTR_FRAME_SIZE
	.align		4
.L_1:
        /*000c*/ 	.byte	0x04, 0x11
        /*000e*/ 	.short	(.L_3 - .L_2)
	.align		4
.L_2:
        /*0010*/ 	.word	index@(_Z9vectorAddPKfS0_Pfi)
        /*0014*/ 	.word	0x00000000


	//----- nvinfo : EIATTR_REGCOUNT
	.align		4
.L_3:
        /*0018*/ 	.byte	0x04, 0x2f
        /*001a*/ 	.short	(.L_5 - .L_4)
	.align		4
.L_4:
        /*001c*/ 	.word	index@(_Z10matrixMulAPKfS0_Pfiii)
        /*0020*/ 	.word	0x00000020


	//----- nvinfo : EIATTR_FRAME_SIZE
	.align		4
.L_5:
        /*0024*/ 	.byte	0x04, 0x11
        /*0026*/ 	.short	(.L_7 - .L_6)
	.align		4
.L_6:
        /*0028*/ 	.word	index@(_Z10matrixMulAPKfS0_Pfiii)
        /*002c*/ 	.word	0x00000000


	//----- nvinfo : EIATTR_MIN_STACK_SIZE
	.align		4
.L_7:
        /*0030*/ 	.byte	0x04, 0x12
        /*0032*/ 	.short	(.L_9 - .L_8)
	.align		4
.L_8:
        /*0034*/ 	.word	index@(_Z10matrixMulAPKfS0_Pfiii)
        /*0038*/ 	.word	0x00000000


	//----- nvinfo : EIATTR_MIN_STACK_SIZE
	.align		4
.L_9:
        /*003c*/ 	.byte	0x04, 0x12
        /*003e*/ 	.short	(.L_11 - .L_10)
	.align		4
.L_10:
        /*0040*/ 	.word	index@(_Z9vectorAddPKfS0_Pfi)
        /*0044*/ 	.word	0x00000000
.L_11:


//--------------------- .nv.compat                --------------------------
	.section	.nv.compat,"",@"SHT_CUDA_COMPAT_INFO"
	.align	4
        /*0000*/ 	.byte	0x02, 0x09, 0x00, 0x00, 0x02, 0x02, 0x01, 0x00, 0x02, 0x05, 0x05, 0x00, 0x03, 0x07, 0x01, 0x01
        /*0010*/ 	.byte	0x02, 0x03, 0x00, 0x00, 0x02, 0x06, 0x01, 0x00, 0x04, 0x0b, 0x08, 0x00, 0x09, 0x00, 0x00, 0x00
        /*0020*/ 	.byte	0x00, 0x00, 0x00, 0x00


//--------------------- .nv.info._Z10matrixMulAPKfS0_Pfiii --------------------------
	.section	.nv.info._Z10matrixMulAPKfS0_Pfiii,"",@"SHT_CUDA_INFO"
	.sectionflags	@""
	.align	4


	//----- nvinfo : EIATTR_CUDA_API_VERSION
	.align		4
        /*0000*/ 	.byte	0x04, 0x37
        /*0002*/ 	.short	(.L_13 - .L_12)
.L_12:
        /*0004*/ 	.word	0x00000082


	//----- nvinfo : EIATTR_KPARAM_INFO
	.align		4
.L_13:
        /*0008*/ 	.byte	0x04, 0x17
        /*000a*/ 	.short	(.L_15 - .L_14)
.L_14:
        /*000c*/ 	.word	0x00000000
        /*0010*/ 	.short	0x0005
        /*0012*/ 	.short	0x0020
        /*0014*/ 	.byte	0x00, 0xf0, 0x11, 0x00


	//----- nvinfo : EIATTR_KPARAM_INFO
	.align		4
.L_15:
        /*0018*/ 	.byte	0x04, 0x17
        /*001a*/ 	.short	(.L_17 - .L_16)
.L_16:
        /*001c*/ 	.word	0x00000000
        /*0020*/ 	.short	0x0004
        /*0022*/ 	.short	0x001c
        /*0024*/ 	.byte	0x00, 0xf0, 0x11, 0x00


	//----- nvinfo : EIATTR_KPARAM_INFO
	.align		4
.L_17:
        /*0028*/ 	.byte	0x04, 0x17
        /*002a*/ 	.short	(.L_19 - .L_18)
.L_18:
        /*002c*/ 	.word	0x00000000
        /*0030*/ 	.short	0x0003
        /*0032*/ 	.short	0x0018
        /*0034*/ 	.byte	0x00, 0xf0, 0x11, 0x00


	//----- nvinfo : EIATTR_KPARAM_INFO
	.align		4
.L_19:
        /*0038*/ 	.byte	0x04, 0x17
        /*003a*/ 	.short	(.L_21 - .L_20)
.L_20:
        /*003c*/ 	.word	0x00000000
        /*0040*/ 	.short	0x0002
        /*0042*/ 	.short	0x0010
        /*0044*/ 	.byte	0x00, 0xf5, 0x21, 0x00


	//----- nvinfo : EIATTR_KPARAM_INFO
	.align		4
.L_21:
        /*0048*/ 	.byte	0x04, 0x17
        /*004a*/ 	.short	(.L_23 - .L_22)
.L_22:
        /*004c*/ 	.word	0x00000000
        /*0050*/ 	.short	0x0001
        /*0052*/ 	.short	0x0008
        /*0054*/ 	.byte	0x00, 0xf5, 0x21, 0x00


	//----- nvinfo : EIATTR_KPARAM_INFO
	.align		4
.L_23:
        /*0058*/ 	.byte	0x04, 0x17
        /*005a*/ 	.short	(.L_25 - .L_24)
.L_24:
        /*005c*/ 	.word	0x00000000
        /*0060*/ 	.short	0x0000
        /*0062*/ 	.short	0x0000
        /*0064*/ 	.byte	0x00, 0xf5, 0x21, 0x00


	//----- nvinfo : EIATTR_SPARSE_MMA_MASK
	.align		4
.L_25:
        /*0068*/ 	.byte	0x03, 0x50
        /*006a*/ 	.short	0x0000


	//----- nvinfo : EIATTR_MAXREG_COUNT
	.align		4
        /*006c*/ 	.byte	0x03, 0x1b
        /*006e*/ 	.short	0x00ff


	//----- nvinfo : EIATTR_MERCURY_ISA_VERSION
	.align		4
        /*0070*/ 	.byte	0x03, 0x5f
        /*0072*/ 	.short	0x0101


	//----- nvinfo : EIATTR_VRC_CTA_INIT_COUNT
	.align		4
        /*0074*/ 	.byte	0x02, 0x4a
	.zero		1
	.zero		1


	//----- nvinfo : EIATTR_EXIT_INSTR_OFFSETS
	.align		4
        /*0078*/ 	.byte	0x04, 0x1c
        /*007a*/ 	.short	(.L_27 - .L_26)


	//   ....[0]....
.L_26:
        /*007c*/ 	.word	0x000000d0


	//   ....[1]....
        /*0080*/ 	.word	0x000008f0


	//----- nvinfo : EIATTR_CBANK_PARAM_SIZE
	.align		4
.L_27:
        /*0084*/ 	.byte	0x03, 0x19
        /*0086*/ 	.short	0x0024


	//----- nvinfo : EIATTR_PARAM_CBANK
	.align		4
        /*0088*/ 	.byte	0x04, 0x0a
        /*008a*/ 	.short	(.L_29 - .L_28)
	.align		4
.L_28:
        /*008c*/ 	.word	index@(.nv.constant0._Z10matrixMulAPKfS0_Pfiii)
        /*0090*/ 	.short	0x0380
        /*0092*/ 	.short	0x0024


	//----- nvinfo : EIATTR_SW_WAR
	.align		4
.L_29:
        /*0094*/ 	.byte	0x04, 0x36
        /*0096*/ 	.short	(.L_31 - .L_30)
.L_30:
        /*0098*/ 	.word	0x00000008
.L_31:


//--------------------- .nv.info._Z9vectorAddPKfS0_Pfi --------------------------
	.section	.nv.info._Z9vectorAddPKfS0_Pfi,"",@"SHT_CUDA_INFO"
	.sectionflags	@""
	.align	4


	//----- nvinfo : EIATTR_CUDA_API_VERSION
	.align		4
        /*0000*/ 	.byte	0x04, 0x37
        /*0002*/ 	.short	(.L_33 - .L_32)
.L_32:
        /*0004*/ 	.word	0x00000082


	//----- nvinfo : EIATTR_KPARAM_INFO
	.align		4
.L_33:
        /*0008*/ 	.byte	0x04, 0x17
        /*000a*/ 	.short	(.L_35 - .L_34)
.L_34:
        /*000c*/ 	.word	0x00000000
        /*0010*/ 	.short	0x0003
        /*0012*/ 	.short	0x0018
        /*0014*/ 	.byte	0x00, 0xf0, 0x11, 0x00


	//----- nvinfo : EIATTR_KPARAM_INFO
	.align		4
.L_35:
        /*0018*/ 	.byte	0x04, 0x17
        /*001a*/ 	.short	(.L_37 - .L_36)
.L_36:
        /*001c*/ 	.word	0x00000000
        /*0020*/ 	.short	0x0002
        /*0022*/ 	.short	0x0010
        /*0024*/ 	.byte	0x00, 0xf5, 0x21, 0x00


	//----- nvinfo : EIATTR_KPARAM_INFO
	.align		4
.L_37:
        /*0028*/ 	.byte	0x04, 0x17
        /*002a*/ 	.short	(.L_39 - .L_38)
.L_38:
        /*002c*/ 	.word	0x00000000
        /*0030*/ 	.short	0x0001
        /*0032*/ 	.short	0x0008
        /*0034*/ 	.byte	0x00, 0xf5, 0x21, 0x00


	//----- nvinfo : EIATTR_KPARAM_INFO
	.align		4
.L_39:
        /*0038*/ 	.byte	0x04, 0x17
        /*003a*/ 	.short	(.L_41 - .L_40)
.L_40:
        /*003c*/ 	.word	0x00000000
        /*0040*/ 	.short	0x0000
        /*0042*/ 	.short	0x0000
        /*0044*/ 	.byte	0x00, 0xf5, 0x21, 0x00


	//----- nvinfo : EIATTR_SPARSE_MMA_MASK
	.align		4
.L_41:
        /*0048*/ 	.byte	0x03, 0x50
        /*004a*/ 	.short	0x0000


	//----- nvinfo : EIATTR_MAXREG_COUNT
	.align		4
        /*004c*/ 	.byte	0x03, 0x1b
        /*004e*/ 	.short	0x00ff


	//----- nvinfo : EIATTR_MERCURY_ISA_VERSION
	.align		4
        /*0050*/ 	.byte	0x03, 0x5f
        /*0052*/ 	.short	0x0101


	//----- nvinfo : EIATTR_VRC_CTA_INIT_COUNT
	.align		4
        /*0054*/ 	.byte	0x02, 0x4a
	.zero		1
	.zero		1


	//----- nvinfo : EIATTR_EXIT_INSTR_OFFSETS
	.align		4
        /*0058*/ 	.byte	0x04, 0x1c
        /*005a*/ 	.short	(.L_43 - .L_42)


	//   ....[0]....
.L_42:
        /*005c*/ 	.word	0x00000070


	//   ....[1]....
        /*0060*/ 	.word	0x00000130


	//----- nvinfo : EIATTR_CBANK_PARAM_SIZE
	.align		4
.L_43:
        /*0064*/ 	.byte	0x03, 0x19
        /*0066*/ 	.short	0x001c


	//----- nvinfo : EIATTR_PARAM_CBANK
	.align		4
        /*0068*/ 	.byte	0x04, 0x0a
        /*006a*/ 	.short	(.L_45 - .L_44)
	.align		4
.L_44:
        /*006c*/ 	.word	index@(.nv.constant0._Z9vectorAddPKfS0_Pfi)
        /*0070*/ 	.short	0x0380
        /*0072*/ 	.short	0x001c


	//----- nvinfo : EIATTR_SW_WAR
	.align		4
.L_45:
        /*0074*/ 	.byte	0x04, 0x36
        /*0076*/ 	.short	(.L_47 - .L_46)
.L_46:
        /*0078*/ 	.word	0x00000008
.L_47:


//--------------------- .nv.callgraph             --------------------------
	.section	.nv.callgraph,"",@"SHT_CUDA_CALLGRAPH"
	.align	4
	.sectionentsize	8
	.align		4
        /*0000*/ 	.word	0x00000000
	.align		4
        /*0004*/ 	.word	0xffffffff
	.align		4
        /*0008*/ 	.word	0x00000000
	.align		4
        /*000c*/ 	.word	0xfffffffe
	.align		4
        /*0010*/ 	.word	0x00000000
	.align		4
        /*0014*/ 	.word	0xfffffffd
	.align		4
        /*0018*/ 	.word	0x00000000
	.align		4
        /*001c*/ 	.word	0xfffffffc


//--------------------- .text._Z10matrixMulAPKfS0_Pfiii --------------------------
	.section	.text._Z10matrixMulAPKfS0_Pfiii,"ax",@progbits
	.align	128
        .global         _Z10matrixMulAPKfS0_Pfiii
        .type           _Z10matrixMulAPKfS0_Pfiii,@function
        .size           _Z10matrixMulAPKfS0_Pfiii,(.L_x_6 - _Z10matrixMulAPKfS0_Pfiii)
        .other          _Z10matrixMulAPKfS0_Pfiii,@"STO_CUDA_ENTRY STV_DEFAULT"
_Z10matrixMulAPKfS0_Pfiii:
.text._Z10matrixMulAPKfS0_Pfiii:
[----:B------:R-:W-:Y:S01]  /*0000*/  LDC R1, c[0x0][0x37c] ;  /* 0x0000df00ff017b82 */ /* 0x000fe20000000800 */
[----:B------:R-:W0:Y:S07]  /*0010*/  S2R R5, SR_TID.X ;  /* 0x0000000000057919 */ /* 0x000e2e0000002100 */
[----:B------:R-:W1:Y:S01]  /*0020*/  LDC R16, c[0x0][0x364] ;  /* 0x0000d900ff107b82 */ /* 0x000e620000000800 */
[----:B------:R-:W2:Y:S01]  /*0030*/  LDCU UR6, c[0x0][0x398] ;  /* 0x00007300ff0677ac */ /* 0x000ea20008000800 */
[----:B------:R-:W1:Y:S06]  /*0040*/  S2R R3, SR_TID.Y ;  /* 0x0000000000037919 */ /* 0x000e6c0000002200 */
[----:B------:R-:W0:Y:S08]  /*0050*/  S2UR UR5, SR_CTAID.X ;  /* 0x00000000000579c3 */ /* 0x000e300000002500 */
[----:B------:R-:W0:Y:S08]  /*0060*/  LDC R0, c[0x0][0x360] ;  /* 0x0000d800ff007b82 */ /* 0x000e300000000800 */
[----:B------:R-:W1:Y:S08]  /*0070*/  S2UR UR4, SR_CTAID.Y ;  /* 0x00000000000479c3 */ /* 0x000e700000002600 */
[----:B------:R-:W3:Y:S01]  /*0080*/  LDC R17, c[0x0][0x3a0] ;  /* 0x0000e800ff117b82 */ /* 0x000ee20000000800 */
[----:B0-----:R-:W-:-:S02]  /*0090*/  IMAD R0, R0, UR5, R5 ;  /* 0x0000000500007c24 */ /* 0x001fc4000f8e0205 */
[----:B-1----:R-:W-:-:S03]  /*00a0*/  IMAD R16, R16, UR4, R3 ;  /* 0x0000000410107c24 */ /* 0x002fc6000f8e0203 */
[----:B---3--:R-:W-:-:S04]  /*00b0*/  ISETP.GE.AND P0, PT, R0, R17, PT ;  /* 0x000000110000720c */ /* 0x008fc80003f06270 */
[----:B--2---:R-:W-:-:S13]  /*00c0*/  ISETP.GE.OR P0, PT, R16, UR6, P0 ;  /* 0x0000000610007c0c */ /* 0x004fda0008706670 */
[----:B------:R-:W-:Y:S05]  /*00d0*/  @P0 EXIT ;  /* 0x000000000000094d */ /* 0x000fea0003800000 */
[----:B------:R-:W0:Y:S01]  /*00e0*/  LDC R19, c[0x0][0x39c] ;  /* 0x0000e700ff137b82 */ /* 0x000e220000000800 */
[----:B------:R-:W1:Y:S01]  /*00f0*/  LDCU.64 UR4, c[0x0][0x358] ;  /* 0x00006b00ff0477ac */ /* 0x000e620008000a00 */
[----:B------:R-:W-:Y:S01]  /*0100*/  HFMA2 R24, -RZ, RZ, 0, 0 ;  /* 0x00000000ff187431 */ /* 0x000fe200000001ff */
[----:B0-----:R-:W-:-:S13]  /*0110*/  ISETP.GE.AND P0, PT, R19, 0x1, PT ;  /* 0x000000011300780c */ /* 0x001fda0003f06270 */
[----:B-1----:R-:W-:Y:S05]  /*0120*/  @!P0 BRA `(.L_x_0) ;  /* 0x0000000400e08947 */ /* 0x002fea0003800000 */
[C---:B------:R-:W-:Y:S01]  /*0130*/  ISETP.GE.U32.AND P1, PT, R19.reuse, 0x8, PT ;  /* 0x000000081300780c */ /* 0x040fe20003f26070 */
[----:B------:R-:W-:Y:S01]  /*0140*/  IMAD R20, R16, R19, RZ ;  /* 0x0000001310147224 */ /* 0x000fe200078e02ff */
[----:B------:R-:W-:Y:S02]  /*0150*/  LOP3.LUT R27, R19, 0x7, RZ, 0xc0, !PT ;  /* 0x00000007131b7812 */ /* 0x000fe400078ec0ff */
[----:B------:R-:W-:Y:S02]  /*0160*/  MOV R24, RZ ;  /* 0x000000ff00187202 */ /* 0x000fe40000000f00 */
[----:B------:R-:W-:Y:S02]  /*0170*/  ISETP.NE.AND P0, PT, R27, RZ, PT ;  /* 0x000000ff1b00720c */ /* 0x000fe40003f05270 */
[----:B------:R-:W-:-:S05]  /*0180*/  MOV R21, RZ ;  /* 0x000000ff00157202 */ /* 0x000fca0000000f00 */
[----:B------:R-:W-:Y:S06]  /*0190*/  @!P1 BRA `(.L_x_1) ;  /* 0x0000000000c49947 */ /* 0x000fec0003800000 */
[----:B------:R-:W0:Y:S01]  /*01a0*/  LDC.64 R2, c[0x0][0x380] ;  /* 0x0000e000ff027b82 */ /* 0x000e220000000a00 */
[----:B------:R-:W-:Y:S02]  /*01b0*/  LOP3.LUT R21, R19, 0x7ffffff8, RZ, 0xc0, !PT ;  /* 0x7ffffff813157812 */ /* 0x000fe400078ec0ff */
[----:B------:R-:W-:Y:S02]  /*01c0*/  MOV R24, RZ ;  /* 0x000000ff00187202 */ /* 0x000fe40000000f00 */
[----:B------:R-:W-:Y:S02]  /*01d0*/  MOV R18, R0 ;  /* 0x0000000000127202 */ /* 0x000fe40000000f00 */
[----:B------:R-:W-:Y:S01]  /*01e0*/  IADD3 R22, PT, PT, -R21, RZ, RZ ;  /* 0x000000ff15167210 */ /* 0x000fe20007ffe1ff */
[----:B0-----:R-:W-:-:S03]  /*01f0*/  IMAD.WIDE.U32 R2, R20, 0x4, R2 ;  /* 0x0000000414027825 */ /* 0x001fc600078e0002 */
[----:B------:R-:W-:-:S04]  /*0200*/  IADD3 R4, P1, PT, R2, 0x10, RZ ;  /* 0x0000001002047810 */ /* 0x000fc80007f3e0ff */
[----:B------:R-:W-:-:S09]  /*0210*/  IADD3.X R5, PT, PT, RZ, R3, RZ, P1, !PT ;  /* 0x00000003ff057210 */ /* 0x000fd20000ffe4ff */
.L_x_2:
[----:B------:R-:W0:Y:S01]  /*0220*/  LDC.64 R14, c[0x0][0x388] ;  /* 0x0000e200ff0e7b82 */ /* 0x000e220000000a00 */
[----:B------:R-:W-:Y:S02]  /*0230*/  MOV R2, R4 ;  /* 0x0000000400027202 */ /* 0x000fe40000000f00 */
[----:B------:R-:W-:-:S05]  /*0240*/  MOV R3, R5 ;  /* 0x0000000500037202 */ /* 0x000fca0000000f00 */
[----:B------:R-:W2:Y:S04]  /*0250*/  LDG.E R25, desc[UR4][R2.64+-0x10] ;  /* 0xfffff00402197981 */ /* 0x000ea8000c1e1900 */
[----:B------:R-:W3:Y:S04]  /*0260*/  LDG.E R23, desc[UR4][R2.64+-0xc] ;  /* 0xfffff40402177981 */ /* 0x000ee8000c1e1900 */
[----:B------:R-:W4:Y:S04]  /*0270*/  LDG.E R29, desc[UR4][R2.64+-0x8] ;  /* 0xfffff804021d7981 */ /* 0x000f28000c1e1900 */
[----:B------:R-:W5:Y:S01]  /*0280*/  LDG.E R28, desc[UR4][R2.64+-0x4] ;  /* 0xfffffc04021c7981 */ /* 0x000f62000c1e1900 */
[----:B0-----:R-:W-:-:S05]  /*0290*/  IMAD.WIDE R14, R18, 0x4, R14 ;  /* 0x00000004120e7825 */ /* 0x001fca00078e020e */
[----:B------:R0:W2:Y:S01]  /*02a0*/  LDG.E R26, desc[UR4][R14.64] ;  /* 0x000000040e1a7981 */ /* 0x0000a2000c1e1900 */
[----:B------:R-:W-:-:S04]  /*02b0*/  IMAD.WIDE R12, R17, 0x4, R14 ;  /* 0x00000004110c7825 */ /* 0x000fc800078e020e */
[C---:B------:R-:W-:Y:S02]  /*02c0*/  IMAD.WIDE R4, R17.reuse, 0x4, R12 ;  /* 0x0000000411047825 */ /* 0x040fe400078e020c */
[----:B------:R-:W3:Y:S02]  /*02d0*/  LDG.E R12, desc[UR4][R12.64] ;  /* 0x000000040c0c7981 */ /* 0x000ee4000c1e1900 */
[C---:B------:R-:W-:Y:S02]  /*02e0*/  IMAD.WIDE R8, R17.reuse, 0x4, R4 ;  /* 0x0000000411087825 */ /* 0x040fe400078e0204 */
[----:B------:R-:W4:Y:S02]  /*02f0*/  LDG.E R4, desc[UR4][R4.64] ;  /* 0x0000000404047981 */ /* 0x000f24000c1e1900 */
[C---:B------:R-:W-:Y:S02]  /*0300*/  IMAD.WIDE R6, R17.reuse, 0x4, R8 ;  /* 0x0000000411067825 */ /* 0x040fe400078e0208 */
[----:B------:R-:W5:Y:S02]  /*0310*/  LDG.E R8, desc[UR4][R8.64] ;  /* 0x0000000408087981 */ /* 0x000f64000c1e1900 */
[----:B------:R-:W-:-:S02]  /*0320*/  IMAD.WIDE R10, R17, 0x4, R6 ;  /* 0x00000004110a7825 */ /* 0x000fc400078e0206 */
[----:B------:R-:W5:Y:S04]  /*0330*/  LDG.E R5, desc[UR4][R2.64] ;  /* 0x0000000402057981 */ /* 0x000f68000c1e1900 */
[----:B------:R-:W5:Y:S01]  /*0340*/  LDG.E R6, desc[UR4][R6.64] ;  /* 0x0000000406067981 */ /* 0x000f62000c1e1900 */
[----:B0-----:R-:W-:-:S03]  /*0350*/  IMAD.WIDE R14, R17, 0x4, R10 ;  /* 0x00000004110e7825 */ /* 0x001fc600078e020a */
[----:B------:R-:W5:Y:S04]  /*0360*/  LDG.E R10, desc[UR4][R10.64] ;  /* 0x000000040a0a7981 */ /* 0x000f68000c1e1900 */
[----:B------:R-:W5:Y:S04]  /*0370*/  LDG.E R13, desc[UR4][R14.64] ;  /* 0x000000040e0d7981 */ /* 0x000f68000c1e1900 */
[----:B------:R-:W5:Y:S04]  /*0380*/  LDG.E R7, desc[UR4][R2.64+0x4] ;  /* 0x0000040402077981 */ /* 0x000f68000c1e1900 */
[----:B------:R-:W5:Y:S01]  /*0390*/  LDG.E R9, desc[UR4][R2.64+0xc] ;  /* 0x00000c0402097981 */ /* 0x000f62000c1e1900 */
[----:B--2---:R-:W-:Y:S01]  /*03a0*/  FFMA R26, R25, R26, R24 ;  /* 0x0000001a191a7223 */ /* 0x004fe20000000018 */
[----:B------:R-:W-:-:S02]  /*03b0*/  IMAD.WIDE R24, R17, 0x4, R14 ;  /* 0x0000000411187825 */ /* 0x000fc400078e020e */
[----:B------:R-:W2:Y:S04]  /*03c0*/  LDG.E R14, desc[UR4][R2.64+0x8] ;  /* 0x00000804020e7981 */ /* 0x000ea8000c1e1900 */
[----:B------:R-:W2:Y:S01]  /*03d0*/  LDG.E R24, desc[UR4][R24.64] ;  /* 0x0000000418187981 */ /* 0x000ea2000c1e1900 */
[----:B---3--:R-:W-:Y:S01]  /*03e0*/  FFMA R12, R23, R12, R26 ;  /* 0x0000000c170c7223 */ /* 0x008fe2000000001a */
[----:B------:R-:W-:-:S03]  /*03f0*/  IADD3 R22, PT, PT, R22, 0x8, RZ ;  /* 0x0000000816167810 */ /* 0x000fc60007ffe0ff */
[----:B----4-:R-:W-:Y:S01]  /*0400*/  FFMA R29, R29, R4, R12 ;  /* 0x000000041d1d7223 */ /* 0x010fe2000000000c */
[----:B------:R-:W-:-:S03]  /*0410*/  ISETP.NE.AND P1, PT, R22, RZ, PT ;  /* 0x000000ff1600720c */ /* 0x000fc60003f25270 */
[----:B-----5:R-:W-:Y:S01]  /*0420*/  FFMA R8, R28, R8, R29 ;  /* 0x000000081c087223 */ /* 0x020fe2000000001d */
[----:B------:R-:W-:-:S03]  /*0430*/  IADD3 R4, P2, PT, R2, 0x20, RZ ;  /* 0x0000002002047810 */ /* 0x000fc60007f5e0ff */
[----:B------:R-:W-:Y:S01]  /*0440*/  FFMA R6, R5, R6, R8 ;  /* 0x0000000605067223 */ /* 0x000fe20000000008 */
[----:B------:R-:W-:Y:S02]  /*0450*/  IADD3.X R5, PT, PT, RZ, R3, RZ, P2, !PT ;  /* 0x00000003ff057210 */ /* 0x000fe400017fe4ff */
[----:B------:R-:W-:Y:S01]  /*0460*/  LEA R18, R17, R18, 0x3 ;  /* 0x0000001211127211 */ /* 0x000fe200078e18ff */
[----:B------:R-:W-:-:S04]  /*0470*/  FFMA R7, R7, R10, R6 ;  /* 0x0000000a07077223 */ /* 0x000fc80000000006 */
[----:B--2---:R-:W-:-:S04]  /*0480*/  FFMA R14, R14, R13, R7 ;  /* 0x0000000d0e0e7223 */ /* 0x004fc80000000007 */
[----:B------:R-:W-:Y:S01]  /*0490*/  FFMA R24, R9, R24, R14 ;  /* 0x0000001809187223 */ /* 0x000fe2000000000e */
[----:B------:R-:W-:Y:S06]  /*04a0*/  @P1 BRA `(.L_x_2) ;  /* 0xfffffffc005c1947 */ /* 0x000fec000383ffff */
.L_x_1:
[----:B------:R-:W-:Y:S05]  /*04b0*/  @!P0 BRA `(.L_x_0) ;  /* 0x0000000000fc8947 */ /* 0x000fea0003800000 */
[----:B------:R-:W-:Y:S02]  /*04c0*/  ISETP.GE.U32.AND P1, PT, R27, 0x4, PT ;  /* 0x000000041b00780c */ /* 0x000fe40003f26070 */
[----:B------:R-:W-:-:S04]  /*04d0*/  LOP3.LUT R14, R19, 0x3, RZ, 0xc0, !PT ;  /* 0x00000003130e7812 */ /* 0x000fc800078ec0ff */
[----:B------:R-:W-:-:S07]  /*04e0*/  ISETP.NE.AND P0, PT, R14, RZ, PT ;  /* 0x000000ff0e00720c */ /* 0x000fce0003f05270 */
[----:B------:R-:W-:Y:S06]  /*04f0*/  @!P1 BRA `(.L_x_3) ;  /* 0x00000000006c9947 */ /* 0x000fec0003800000 */
[----:B------:R-:W0:Y:S01]  /*0500*/  LDC.64 R4, c[0x0][0x388] ;  /* 0x0000e200ff047b82 */ /* 0x000e220000000a00 */
[----:B------:R-:W1:Y:S01]  /*0510*/  LDCU.64 UR6, c[0x0][0x380] ;  /* 0x00007000ff0677ac */ /* 0x000e620008000a00 */
[----:B------:R-:W-:Y:S01]  /*0520*/  IMAD R7, R21, R17, R0 ;  /* 0x0000001115077224 */ /* 0x000fe200078e0200 */
[CC--:B------:R-:W-:Y:S02]  /*0530*/  IADD3 R3, PT, PT, R20.reuse, R21.reuse, RZ ;  /* 0x0000001514037210 */ /* 0x0c0fe40007ffe0ff */
[----:B------:R-:W-:-:S03]  /*0540*/  IADD3 R8, P1, PT, R20, R21, RZ ;  /* 0x0000001514087210 */ /* 0x000fc60007f3e0ff */
[----:B------:R-:W2:Y:S01]  /*0550*/  LDC.64 R12, c[0x0][0x380] ;  /* 0x0000e000ff0c7b82 */ /* 0x000ea20000000a00 */
[----:B0-----:R-:W-:-:S04]  /*0560*/  IMAD.WIDE R4, R7, 0x4, R4 ;  /* 0x0000000407047825 */ /* 0x001fc800078e0204 */
[----:B------:R-:W-:Y:S02]  /*0570*/  IMAD.WIDE R6, R17, 0x4, R4 ;  /* 0x0000000411067825 */ /* 0x000fe400078e0204 */
[----:B------:R-:W3:Y:S02]  /*0580*/  LDG.E R4, desc[UR4][R4.64] ;  /* 0x0000000404047981 */ /* 0x000ee4000c1e1900 */
[----:B--2---:R-:W-:Y:S01]  /*0590*/  IMAD.WIDE.U32 R12, R3, 0x4, R12 ;  /* 0x00000004030c7825 */ /* 0x004fe200078e000c */
[----:B------:R-:W-:Y:S02]  /*05a0*/  IADD3.X R3, PT, PT, RZ, RZ, RZ, P1, !PT ;  /* 0x000000ffff037210 */ /* 0x000fe40000ffe4ff */
[----:B-1----:R-:W-:-:S03]  /*05b0*/  LEA R2, P1, R8, UR6, 0x2 ;  /* 0x0000000608027c11 */ /* 0x002fc6000f8210ff */
[----:B------:R-:W3:Y:S01]  /*05c0*/  LDG.E R13, desc[UR4][R12.64] ;  /* 0x000000040c0d7981 */ /* 0x000ee2000c1e1900 */
[----:B------:R-:W-:Y:S01]  /*05d0*/  LEA.HI.X R3, R8, UR7, R3, 0x2, P1 ;  /* 0x0000000708037c11 */ /* 0x000fe200088f1403 */
[C---:B------:R-:W-:Y:S02]  /*05e0*/  IMAD.WIDE R8, R17.reuse, 0x4, R6 ;  /* 0x0000000411087825 */ /* 0x040fe400078e0206 */
[----:B------:R-:W2:Y:S04]  /*05f0*/  LDG.E R6, desc[UR4][R6.64] ;  /* 0x0000000406067981 */ /* 0x000ea8000c1e1900 */
[----:B------:R-:W2:Y:S01]  /*0600*/  LDG.E R15, desc[UR4][R2.64+0x4] ;  /* 0x00000404020f7981 */ /* 0x000ea2000c1e1900 */
[----:B------:R-:W-:-:S03]  /*0610*/  IMAD.WIDE R10, R17, 0x4, R8 ;  /* 0x00000004110a7825 */ /* 0x000fc600078e0208 */
[----:B------:R-:W4:Y:S04]  /*0620*/  LDG.E R22, desc[UR4][R8.64] ;  /* 0x0000000408167981 */ /* 0x000f28000c1e1900 */
[----:B------:R-:W4:Y:S04]  /*0630*/  LDG.E R18, desc[UR4][R2.64+0x8] ;  /* 0x0000080402127981 */ /* 0x000f28000c1e1900 */
[----:B------:R-:W5:Y:S04]  /*0640*/  LDG.E R26, desc[UR4][R2.64+0xc] ;  /* 0x00000c04021a7981 */ /* 0x000f68000c1e1900 */
[----:B------:R-:W5:Y:S01]  /*0650*/  LDG.E R10, desc[UR4][R10.64] ;  /* 0x000000040a0a7981 */ /* 0x000f62000c1e1900 */
[----:B------:R-:W-:Y:S01]  /*0660*/  IADD3 R21, PT, PT, R21, 0x4, RZ ;  /* 0x0000000415157810 */ /* 0x000fe20007ffe0ff */
[----:B---3--:R-:W-:-:S04]  /*0670*/  FFMA R24, R13, R4, R24 ;  /* 0x000000040d187223 */ /* 0x008fc80000000018 */
[----:B--2---:R-:W-:-:S04]  /*0680*/  FFMA R15, R15, R6, R24 ;  /* 0x000000060f0f7223 */ /* 0x004fc80000000018 */
[----:B----4-:R-:W-:-:S04]  /*0690*/  FFMA R15, R18, R22, R15 ;  /* 0x00000016120f7223 */ /* 0x010fc8000000000f */
[----:B-----5:R-:W-:-:S07]  /*06a0*/  FFMA R24, R26, R10, R15 ;  /* 0x0000000a1a187223 */ /* 0x020fce000000000f */
.L_x_3:
[----:B------:R-:W-:Y:S05]  /*06b0*/  @!P0 BRA `(.L_x_0) ;  /* 0x00000000007c8947 */ /* 0x000fea0003800000 */
[----:B------:R-:W-:Y:S01]  /*06c0*/  ISETP.NE.AND P1, PT, R14, 0x1, PT ;  /* 0x000000010e00780c */ /* 0x000fe20003f25270 */
[----:B------:R-:W0:Y:S01]  /*06d0*/  LDC.64 R10, c[0x0][0x380] ;  /* 0x0000e000ff0a7b82 */ /* 0x000e220000000a00 */
[----:B------:R-:W-:-:S04]  /*06e0*/  LOP3.LUT R19, R19, 0x1, RZ, 0xc0, !PT ;  /* 0x0000000113137812 */ /* 0x000fc800078ec0ff */
[----:B------:R-:W-:-:S03]  /*06f0*/  ISETP.NE.U32.AND P0, PT, R19, 0x1, PT ;  /* 0x000000011300780c */ /* 0x000fc60003f05070 */
[----:B------:R-:W1:Y:S04]  /*0700*/  LDC.64 R8, c[0x0][0x388] ;  /* 0x0000e200ff087b82 */ /* 0x000e680000000a00 */
[CC--:B------:R-:W-:Y:S02]  /*0710*/  @P1 IADD3 R13, PT, PT, R20.reuse, R21.reuse, RZ ;  /* 0x00000015140d1210 */ /* 0x0c0fe40007ffe0ff */
[----:B------:R-:W-:Y:S02]  /*0720*/  @P1 IADD3 R12, P2, PT, R20, R21, RZ ;  /* 0x00000015140c1210 */ /* 0x000fe40007f5e0ff */
[----:B------:R-:W2:Y:S02]  /*0730*/  @P1 LDC.64 R2, c[0x0][0x380] ;  /* 0x0000e000ff021b82 */ /* 0x000ea40000000a00 */
[----:B------:R-:W-:-:S06]  /*0740*/  @P1 IADD3.X R14, PT, PT, RZ, RZ, RZ, P2, !PT ;  /* 0x000000ffff0e1210 */ /* 0x000fcc00017fe4ff */
[----:B------:R-:W3:Y:S01]  /*0750*/  LDC.64 R4, c[0x0][0x380] ;  /* 0x0000e000ff047b82 */ /* 0x000ee20000000a00 */
[----:B0-----:R-:W-:-:S04]  /*0760*/  @P1 IMAD.WIDE.U32 R10, R13, 0x4, R10 ;  /* 0x000000040d0a1825 */ /* 0x001fc800078e000a */
[C---:B------:R-:W-:Y:S01]  /*0770*/  @P1 IMAD R13, R21.reuse, R17, R0 ;  /* 0x00000011150d1224 */ /* 0x040fe200078e0200 */
[----:B------:R-:W-:Y:S01]  /*0780*/  @P1 IADD3 R21, PT, PT, R21, 0x2, RZ ;  /* 0x0000000215151810 */ /* 0x000fe20007ffe0ff */
[----:B------:R-:W4:Y:S01]  /*0790*/  @P1 LDG.E R11, desc[UR4][R10.64] ;  /* 0x000000040a0b1981 */ /* 0x000f22000c1e1900 */
[----:B------:R-:W0:Y:S01]  /*07a0*/  LDC.64 R6, c[0x0][0x388] ;  /* 0x0000e200ff067b82 */ /* 0x000e220000000a00 */
[----:B-1----:R-:W-:Y:S01]  /*07b0*/  @P1 IMAD.WIDE R8, R13, 0x4, R8 ;  /* 0x000000040d081825 */ /* 0x002fe200078e0208 */
[----:B------:R-:W-:Y:S02]  /*07c0*/  @!P0 IADD3 R15, PT, PT, R20, R21, RZ ;  /* 0x00000015140f8210 */ /* 0x000fe40007ffe0ff */
[----:B--2---:R-:W-:Y:S01]  /*07d0*/  @P1 LEA R2, P2, R12, R2, 0x2 ;  /* 0x000000020c021211 */ /* 0x004fe200078410ff */
[----:B------:R-:W-:-:S03]  /*07e0*/  @!P0 IMAD R21, R21, R17, R0 ;  /* 0x0000001115158224 */ /* 0x000fc600078e0200 */
[----:B------:R-:W-:Y:S01]  /*07f0*/  @P1 LEA.HI.X R3, R12, R3, R14, 0x2, P2 ;  /* 0x000000030c031211 */ /* 0x000fe200010f140e */
[----:B------:R-:W-:Y:S01]  /*0800*/  @P1 IMAD.WIDE R12, R17, 0x4, R8 ;  /* 0x00000004110c1825 */ /* 0x000fe200078e0208 */
[----:B------:R-:W4:Y:S03]  /*0810*/  @P1 LDG.E R14, desc[UR4][R8.64] ;  /* 0x00000004080e1981 */ /* 0x000f26000c1e1900 */
[----:B---3--:R-:W-:Y:S01]  /*0820*/  @!P0 IMAD.WIDE.U32 R4, R15, 0x4, R4 ;  /* 0x000000040f048825 */ /* 0x008fe200078e0004 */
[----:B------:R-:W2:Y:S04]  /*0830*/  @P1 LDG.E R2, desc[UR4][R2.64+0x4] ;  /* 0x0000040402021981 */ /* 0x000ea8000c1e1900 */
[----:B------:R-:W2:Y:S01]  /*0840*/  @P1 LDG.E R12, desc[UR4][R12.64] ;  /* 0x000000040c0c1981 */ /* 0x000ea2000c1e1900 */
[----:B0-----:R-:W-:-:S03]  /*0850*/  @!P0 IMAD.WIDE R6, R21, 0x4, R6 ;  /* 0x0000000415068825 */ /* 0x001fc600078e0206 */
[----:B------:R-:W3:Y:S04]  /*0860*/  @!P0 LDG.E R5, desc[UR4][R4.64] ;  /* 0x0000000404058981 */ /* 0x000ee8000c1e1900 */
[----:B------:R-:W3:Y:S01]  /*0870*/  @!P0 LDG.E R6, desc[UR4][R6.64] ;  /* 0x0000000406068981 */ /* 0x000ee2000c1e1900 */
[----:B----4-:R-:W-:-:S04]  /*0880*/  @P1 FFMA R11, R11, R14, R24 ;  /* 0x0000000e0b0b1223 */ /* 0x010fc80000000018 */
[----:B--2---:R-:W-:-:S04]  /*0890*/  @P1 FFMA R24, R2, R12, R11 ;  /* 0x0000000c02181223 */ /* 0x004fc8000000000b */
[----:B---3--:R-:W-:-:S07]  /*08a0*/  @!P0 FFMA R24, R5, R6, R24 ;  /* 0x0000000605188223 */ /* 0x008fce0000000018 */
.L_x_0:
[----:B------:R-:W0:Y:S01]  /*08b0*/  LDC.64 R2, c[0x0][0x390] ;  /* 0x0000e400ff027b82 */ /* 0x000e220000000a00 */
[----:B------:R-:W-:-:S04]  /*08c0*/  IMAD R17, R16, R17, R0 ;  /* 0x0000001110117224 */ /* 0x000fc800078e0200 */
[----:B0-----:R-:W-:-:S05]  /*08d0*/  IMAD.WIDE R2, R17, 0x4, R2 ;  /* 0x0000000411027825 */ /* 0x001fca00078e0202 */
[----:B------:R-:W-:Y:S01]  /*08e0*/  STG.E desc[UR4][R2.64], R24 ;  /* 0x0000001802007986 */ /* 0x000fe2000c101904 */
[----:B------:R-:W-:Y:S05]  /*08f0*/  EXIT ;  /* 0x000000000000794d */ /* 0x000fea0003800000 */
.L_x_4:
[----:B------:R-:W-:-:S00]  /*0900*/  BRA `(.L_x_4) ;  /* 0xfffffffc00fc7947 */ /* 0x000fc0000383ffff */
[----:B------:R-:W-:-:S00]  /*0910*/  NOP ;  /* 0x0000000000007918 */ /* 0x000fc00000000000 */
        /* <DEDUP_REMOVED lines=14> */
.L_x_6:


//--------------------- .text._Z9vectorAddPKfS0_Pfi --------------------------
	.section	.text._Z9vectorAddPKfS0_Pfi,"ax",@progbits
	.align	128
        .global         _Z9vectorAddPKfS0_Pfi
        .type           _Z9vectorAddPKfS0_Pfi,@function
        .size           _Z9vectorAddPKfS0_Pfi,(.L_x_7 - _Z9vectorAddPKfS0_Pfi)
        .other          _Z9vectorAddPKfS0_Pfi,@"STO_CUDA_ENTRY STV_DEFAULT"
_Z9vectorAddPKfS0_Pfi:
.text._Z9vectorAddPKfS0_Pfi:
[----:B------:R-:W-:Y:S01]  /*0000*/  LDC R1, c[0x0][0x37c] ;  /* 0x0000df00ff017b82 */ /* 0x000fe20000000800 */
[----:B------:R-:W0:Y:S01]  /*0010*/  S2R R9, SR_CTAID.X ;  /* 0x0000000000097919 */ /* 0x000e220000002500 */
[----:B------:R-:W0:Y:S01]  /*0020*/  LDCU UR4, c[0x0][0x360] ;  /* 0x00006c00ff0477ac */ /* 0x000e220008000800 */
[----:B------:R-:W0:Y:S01]  /*0030*/  S2R R0, SR_TID.X ;  /* 0x0000000000007919 */ /* 0x000e220000002100 */
[----:B------:R-:W1:Y:S01]  /*0040*/  LDCU UR5, c[0x0][0x398] ;  /* 0x00007300ff0577ac */ /* 0x000e620008000800 */
[----:B0-----:R-:W-:-:S05]  /*0050*/  IMAD R9, R9, UR4, R0 ;  /* 0x0000000409097c24 */ /* 0x001fca000f8e0200 */
[----:B-1----:R-:W-:-:S13]  /*0060*/  ISETP.GE.AND P0, PT, R9, UR5, PT ;  /* 0x0000000509007c0c */ /* 0x002fda000bf06270 */
[----:B------:R-:W-:Y:S05]  /*0070*/  @P0 EXIT ;  /* 0x000000000000094d */ /* 0x000fea0003800000 */
[----:B------:R-:W0:Y:S01]  /*0080*/  LDC.64 R2, c[0x0][0x380] ;  /* 0x0000e000ff027b82 */ /* 0x000e220000000a00 */
[----:B------:R-:W1:Y:S07]  /*0090*/  LDCU.64 UR4, c[0x0][0x358] ;  /* 0x00006b00ff0477ac */ /* 0x000e6e0008000a00 */
[----:B------:R-:W2:Y:S08]  /*00a0*/  LDC.64 R4, c[0x0][0x388] ;  /* 0x0000e200ff047b82 */ /* 0x000eb00000000a00 */
[----:B------:R-:W3:Y:S01]  /*00b0*/  LDC.64 R6, c[0x0][0x390] ;  /* 0x0000e400ff067b82 */ /* 0x000ee20000000a00 */
[----:B0-----:R-:W-:-:S06]  /*00c0*/  IMAD.WIDE R2, R9, 0x4, R2 ;  /* 0x0000000409027825 */ /* 0x001fcc00078e0202 */
[----:B-1----:R-:W4:Y:S01]  /*00d0*/  LDG.E R2, desc[UR4][R2.64] ;  /* 0x0000000402027981 */ /* 0x002f22000c1e1900 */
[----:B--2---:R-:W-:-:S06]  /*00e0*/  IMAD.WIDE R4, R9, 0x4, R4 ;  /* 0x0000000409047825 */ /* 0x004fcc00078e0204 */
[----:B------:R-:W4:Y:S01]  /*00f0*/  LDG.E R5, desc[UR4][R4.64] ;  /* 0x0000000404057981 */ /* 0x000f22000c1e1900 */
[----:B---3--:R-:W-:-:S04]  /*0100*/  IMAD.WIDE R6, R9, 0x4, R6 ;  /* 0x0000000409067825 */ /* 0x008fc800078e0206 */
[----:B----4-:R-:W-:-:S05]  /*0110*/  FADD R9, R2, R5 ;  /* 0x0000000502097221 */ /* 0x010fca0000000000 */
[----:B------:R-:W-:Y:S01]  /*0120*/  STG.E desc[UR4][R6.64], R9 ;  /* 0x0000000906007986 */ /* 0x000fe2000c101904 */
[----:B------:R-:W-:Y:S05]  /*0130*/  EXIT ;  /* 0x000000000000794d */ /* 0x000fea0003800000 */
.L_x_5:
        /* <DEDUP_REMOVED lines=12> */
.L_x_7:


//--------------------- .nv.shared.reserved.0     --------------------------
	.section	.nv.shared.reserved.0,"aw",@nobits
	.weak		__nv_reservedSMEM_offset_0_alias
	.size		__nv_reservedSMEM_offset_0_alias, 0, 64
	.other		__nv_reservedSMEM_offset_0_alias,@"STO_CUDA_RESERVED_SHARED STV_DEFAULT"
__nv_reservedSMEM_offset_0_alias:
	.zero		0
	.zero		64


//--------------------- .nv.constant0._Z10matrixMulAPKfS0_Pfiii --------------------------
	.section	.nv.constant0._Z10matrixMulAPKfS0_Pfiii,"a",@progbits
	.sectionflags	@""
	.align	4
.nv.constant0._Z10matrixMulAPKfS0_Pfiii:
	.zero		932


//--------------------- .nv.constant0._Z9vectorAddPKfS0_Pfi --------------------------
	.section	.nv.constant0._Z9vectorAddPKfS0_Pfi,"a",@progbits
	.sectionflags	@""
	.align	4
.nv.constant0._Z9vectorAddPKfS0_Pfi:
	.zero		924


//--------------------- SYMBOLS --------------------------

	.type		.nv.reservedSmem.offset0,@object
	.size		.nv.reservedSmem.offset0,0x4
